//
// Generated by NVIDIA NVVM Compiler
//
// Compiler Build ID: CL-36424714
// Cuda compilation tools, release 13.0, V13.0.88
// Based on NVVM 20.0.0
//

.version 9.0
.target sm_100
.address_size 64

	// .globl	_Z9increment6Arrays

.visible .entry _Z9increment6Arrays(
	.param .align 8 .b8 _Z9increment6Arrays_param_0[24]
)
{
	.reg .pred 	%p<2>;
	.reg .b16 	%rs<5>;
	.reg .b32 	%r<15>;
	.reg .b64 	%rd<8>;

	ld.param.u64 	%rd2, [_Z9increment6Arrays_param_0+8];
	ld.param.u64 	%rd1, [_Z9increment6Arrays_param_0];
	ld.param.u32 	%r2, [_Z9increment6Arrays_param_0+16];
	mov.u32 	%r8, %ntid.x;
	mov.u32 	%r9, %ctaid.x;
	mov.u32 	%r10, %tid.x;
	mad.lo.s32 	%r1, %r8, %r9, %r10;
	setp.ge.s32 	%p1, %r1, %r2;
	@%p1 bra 	$L__BB0_2;
	cvta.to.global.u64 	%rd3, %rd2;
	cvta.to.global.u64 	%rd4, %rd1;
	mul.wide.s32 	%rd5, %r1, 4;
	add.s64 	%rd6, %rd4, %rd5;
	ld.global.u32 	%r11, [%rd6];
	shl.b32 	%r12, %r11, 1;
	st.global.u32 	[%rd6], %r12;
	add.s64 	%rd7, %rd3, %rd5;
	ld.global.u32 	%r13, [%rd7];
	mul.lo.s32 	%r14, %r13, -3;
	st.global.u32 	[%rd7], %r14;
$L__BB0_2:
	ret;

}


// ===== COMPILED SASS (sm_100) =====

	.target	sm_100

	.elftype	@"ET_EXEC"


//--------------------- .note.nv.tkinfo           --------------------------
	.section	.note.nv.tkinfo,"",@"SHT_NOTE"
	.sectionflags	@"SHF_NOTE_NV_TKINFO"
	.tkinfo
        /*0018*/ 	.word	0x00000002
        /*0030*/ 	.string	""
        /*0030*/ 	.string	"ptxas"
        /*0030*/ 	.string	"Cuda compilation tools, release 13.0, V13.0.88"
        /*0030*/ 	.string	"Build cuda_13.0.r13.0/compiler.36424714_0"
        /*0030*/ 	.string	"-arch sm_100 -m 64 "



//--------------------- .note.nv.cuinfo           --------------------------
	.section	.note.nv.cuinfo,"",@"SHT_NOTE"
	.sectionflags	@"SHF_NOTE_NV_CUINFO"
        /*0018*/ 	.short	0x0002
        /*001a*/ 	.short	0x0064
        /*001c*/ 	.short	0x0082
	.zero		2


//--------------------- .nv.info                  --------------------------
	.section	.nv.info,"",@"SHT_CUDA_INFO"
	.align	4


	//----- nvinfo : EIATTR_REGCOUNT
	.align		4
        /*0000*/ 	.byte	0x04, 0x2f
        /*0002*/ 	.short	(.L_1 - .L_0)
	.align		4
.L_0:
        /*0004*/ 	.word	index@(_Z9increment6Arrays)
        /*0008*/ 	.word	0x0000000c


	//----- nvinfo : EIATTR_FRAME_SIZE
	.align		4
.L_1:
        /*000c*/ 	.byte	0x04, 0x11
        /*000e*/ 	.short	(.L_3 - .L_2)
	.align		4
.L_2:
        /*0010*/ 	.word	index@(_Z9increment6Arrays)
        /*0014*/ 	.word	0x00000000


	//----- nvinfo : EIATTR_MIN_STACK_SIZE
	.align		4
.L_3:
        /*0018*/ 	.byte	0x04, 0x12
        /*001a*/ 	.short	(.L_5 - .L_4)
	.align		4
.L_4:
        /*001c*/ 	.word	index@(_Z9increment6Arrays)
        /*0020*/ 	.word	0x00000000
.L_5:


//--------------------- .nv.compat                --------------------------
	.section	.nv.compat,"",@"SHT_CUDA_COMPAT_INFO"
	.align	4
        /*0000*/ 	.byte	0x02, 0x09, 0x00, 0x00, 0x02, 0x02, 0x01, 0x00, 0x02, 0x05, 0x05, 0x00, 0x03, 0x07, 0x01, 0x01
        /*0010*/ 	.byte	0x02, 0x03, 0x00, 0x00, 0x02, 0x06, 0x01, 0x00, 0x04, 0x0b, 0x08, 0x00, 0x09, 0x00, 0x00, 0x00
        /*0020*/ 	.byte	0x00, 0x00, 0x00, 0x00


//--------------------- .nv.info._Z9increment6Arrays --------------------------
	.section	.nv.info._Z9increment6Arrays,"",@"SHT_CUDA_INFO"
	.sectionflags	@""
	.align	4


	//----- nvinfo : EIATTR_CUDA_API_VERSION
	.align		4
        /*0000*/ 	.byte	0x04, 0x37
        /*0002*/ 	.short	(.L_7 - .L_6)
.L_6:
        /*0004*/ 	.word	0x00000082


	//----- nvinfo : EIATTR_KPARAM_INFO
	.align		4
.L_7:
        /*0008*/ 	.byte	0x04, 0x17
        /*000a*/ 	.short	(.L_9 - .L_8)
.L_8:
        /*000c*/ 	.word	0x00000000
        /*0010*/ 	.short	0x0000
        /*0012*/ 	.short	0x0000
        /*0014*/ 	.byte	0x00, 0xf0, 0x61, 0x00


	//----- nvinfo : EIATTR_SPARSE_MMA_MASK
	.align		4
.L_9:
        /*0018*/ 	.byte	0x03, 0x50
        /*001a*/ 	.short	0x0000


	//----- nvinfo : EIATTR_MAXREG_COUNT
	.align		4
        /*001c*/ 	.byte	0x03, 0x1b
        /*001e*/ 	.short	0x00ff


	//----- nvinfo : EIATTR_MERCURY_ISA_VERSION
	.align		4
        /*0020*/ 	.byte	0x03, 0x5f
        /*0022*/ 	.short	0x0101


	//----- nvinfo : EIATTR_VRC_CTA_INIT_COUNT
	.align		4
        /*0024*/ 	.byte	0x02, 0x4a
	.zero		1
	.zero		1


	//----- nvinfo : EIATTR_EXIT_INSTR_OFFSETS
	.align		4
        /*0028*/ 	.byte	0x04, 0x1c
        /*002a*/ 	.short	(.L_11 - .L_10)


	//   ....[0]....
.L_10:
        /*002c*/ 	.word	0x00000070


	//   ....[1]....
        /*0030*/ 	.word	0x00000130


	//----- nvinfo : EIATTR_CBANK_PARAM_SIZE
	.align		4
.L_11:
        /*0034*/ 	.byte	0x03, 0x19
        /*0036*/ 	.short	0x0018


	//----- nvinfo : EIATTR_PARAM_CBANK
	.align		4
        /*0038*/ 	.byte	0x04, 0x0a
        /*003a*/ 	.short	(.L_13 - .L_12)
	.align		4
.L_12:
        /*003c*/ 	.word	index@(.nv.constant0._Z9increment6Arrays)
        /*0040*/ 	.short	0x0380
        /*0042*/ 	.short	0x0018


	//----- nvinfo : EIATTR_SW_WAR
	.align		4
.L_13:
        /*0044*/ 	.byte	0x04, 0x36
        /*0046*/ 	.short	(.L_15 - .L_14)
.L_14:
        /*0048*/ 	.word	0x00000008
.L_15:


//--------------------- .nv.callgraph             --------------------------
	.section	.nv.callgraph,"",@"SHT_CUDA_CALLGRAPH"
	.align	4
	.sectionentsize	8
	.align		4
        /*0000*/ 	.word	0x00000000
	.align		4
        /*0004*/ 	.word	0xffffffff
	.align		4
        /*0008*/ 	.word	0x00000000
	.align		4
        /*000c*/ 	.word	0xfffffffe
	.align		4
        /*0010*/ 	.word	0x00000000
	.align		4
        /*0014*/ 	.word	0xfffffffd
	.align		4
        /*0018*/ 	.word	0x00000000
	.align		4
        /*001c*/ 	.word	0xfffffffc


//--------------------- .text._Z9increment6Arrays --------------------------
	.section	.text._Z9increment6Arrays,"ax",@progbits
	.align	128
        .global         _Z9increment6Arrays
        .type           _Z9increment6Arrays,@function
        .size           _Z9increment6Arrays,(.L_x_1 - _Z9increment6Arrays)
        .other          _Z9increment6Arrays,@"STO_CUDA_ENTRY STV_DEFAULT"
_Z9increment6Arrays:
.text._Z9increment6Arrays:
[----:B------:R-:W-:Y:S01]  /*0000*/  LDC R1, c[0x0][0x37c] ;  /* 0x0000df00ff017b82 */ /* 0x000fe20000000800 */
[----:B------:R-:W0:Y:S01]  /*0010*/  S2R R7, SR_CTAID.X ;  /* 0x0000000000077919 */ /* 0x000e220000002500 */
[----:B------:R-:W0:Y:S01]  /*0020*/  LDCU UR4, c[0x0][0x360] ;  /* 0x00006c00ff0477ac */ /* 0x000e220008000800 */
[----:B------:R-:W0:Y:S01]  /*0030*/  S2R R0, SR_TID.X ;  /* 0x0000000000007919 */ /* 0x000e220000002100 */
[----:B------:R-:W1:Y:S01]  /*0040*/  LDCU UR5, c[0x0][0x390] ;  /* 0x00007200ff0577ac */ /* 0x000e620008000800 */
[----:B0-----:R-:W-:-:S05]  /*0050*/  IMAD R7, R7, UR4, R0 ;  /* 0x0000000407077c24 */ /* 0x001fca000f8e0200 */
[----:B-1----:R-:W-:-:S13]  /*0060*/  ISETP.GE.AND P0, PT, R7, UR5, PT ;  /* 0x0000000507007c0c */ /* 0x002fda000bf06270 */
[----:B------:R-:W-:Y:S05]  /*0070*/  @P0 EXIT ;  /* 0x000000000000094d */ /* 0x000fea0003800000 */
[----:B------:R-:W0:Y:S01]  /*0080*/  LDC.64 R2, c[0x0][0x380] ;  /* 0x0000e000ff027b82 */ /* 0x000e220000000a00 */
[----:B------:R-:W1:Y:S07]  /*0090*/  LDCU.64 UR4, c[0x0][0x358] ;  /* 0x00006b00ff0477ac */ /* 0x000e6e0008000a00 */
[----:B------:R-:W2:Y:S01]  /*00a0*/  LDC.64 R4, c[0x0][0x388] ;  /* 0x0000e200ff047b82 */ /* 0x000ea20000000a00 */
[----:B0-----:R-:W-:-:S05]  /*00b0*/  IMAD.WIDE R2, R7, 0x4, R2 ;  /* 0x0000000407027825 */ /* 0x001fca00078e0202 */
[----:B-1----:R-:W3:Y:S01]  /*00c0*/  LDG.E R0, desc[UR4][R2.64] ;  /* 0x0000000402007981 */ /* 0x002ee2000c1e1900 */
[----:B--2---:R-:W-:Y:S01]  /*00d0*/  IMAD.WIDE R4, R7, 0x4, R4 ;  /* 0x0000000407047825 */ /* 0x004fe200078e0204 */
[----:B---3--:R-:W-:-:S05]  /*00e0*/  SHF.L.U32 R9, R0, 0x1, RZ ;  /* 0x0000000100097819 */ /* 0x008fca00000006ff */
[----:B------:R-:W-:Y:S04]  /*00f0*/  STG.E desc[UR4][R2.64], R9 ;  /* 0x0000000902007986 */ /* 0x000fe8000c101904 */
[----:B------:R-:W2:Y:S02]  /*0100*/  LDG.E R0, desc[UR4][R4.64] ;  /* 0x0000000404007981 */ /* 0x000ea4000c1e1900 */
[----:B--2---:R-:W-:-:S05]  /*0110*/  IMAD R7, R0, -0x3, RZ ;  /* 0xfffffffd00077824 */ /* 0x004fca00078e02ff */
[----:B------:R-:W-:Y:S01]  /*0120*/  STG.E desc[UR4][R4.64], R7 ;  /* 0x0000000704007986 */ /* 0x000fe2000c101904 */
[----:B------:R-:W-:Y:S05]  /*0130*/  EXIT ;  /* 0x000000000000794d */ /* 0x000fea0003800000 */
.L_x_0:
[----:B------:R-:W-:-:S00]  /*0140*/  BRA `(.L_x_0) ;  /* 0xfffffffc00fc7947 */ /* 0x000fc0000383ffff */
[----:B------:R-:W-:-:S00]  /*0150*/  NOP ;  /* 0x0000000000007918 */ /* 0x000fc00000000000 */
        /* <DEDUP_REMOVED lines=10> */
.L_x_1:


//--------------------- .nv.shared.reserved.0     --------------------------
	.section	.nv.shared.reserved.0,"aw",@nobits
	.weak		__nv_reservedSMEM_offset_0_alias
	.size		__nv_reservedSMEM_offset_0_alias, 0, 64
	.other		__nv_reservedSMEM_offset_0_alias,@"STO_CUDA_RESERVED_SHARED STV_DEFAULT"
__nv_reservedSMEM_offset_0_alias:
	.zero		0
	.zero		64


//--------------------- .nv.constant0._Z9increment6Arrays --------------------------
	.section	.nv.constant0._Z9increment6Arrays,"a",@progbits
	.sectionflags	@""
	.align	4
.nv.constant0._Z9increment6Arrays:
	.zero		920


//--------------------- SYMBOLS --------------------------

	.type		.nv.reservedSmem.offset0,@object
	.size		.nv.reservedSmem.offset0,0x4
